//
// Generated by NVIDIA NVVM Compiler
//
// Compiler Build ID: CL-36424714
// Cuda compilation tools, release 13.0, V13.0.88
// Based on NVVM 20.0.0
//

.version 9.0
.target sm_100
.address_size 64

	// .globl	_Z16computeUsingGPUsPiii

.visible .entry _Z16computeUsingGPUsPiii(
	.param .u64 .ptr .align 1 _Z16computeUsingGPUsPiii_param_0,
	.param .u32 _Z16computeUsingGPUsPiii_param_1,
	.param .u32 _Z16computeUsingGPUsPiii_param_2
)
{
	.reg .b32 	%r<5>;
	.reg .b64 	%rd<3>;

	ld.param.u64 	%rd1, [_Z16computeUsingGPUsPiii_param_0];
	ld.param.u32 	%r1, [_Z16computeUsingGPUsPiii_param_1];
	ld.param.u32 	%r2, [_Z16computeUsingGPUsPiii_param_2];
	cvta.to.global.u64 	%rd2, %rd1;
	add.s32 	%r3, %r2, %r1;
	atom.global.add.u32 	%r4, [%rd2], %r3;
	ret;

}


// ===== COMPILED SASS (sm_100) =====

	.target	sm_100

	.elftype	@"ET_EXEC"


//--------------------- .note.nv.tkinfo           --------------------------
	.section	.note.nv.tkinfo,"",@"SHT_NOTE"
	.sectionflags	@"SHF_NOTE_NV_TKINFO"
	.tkinfo
        /*0018*/ 	.word	0x00000002
        /*0030*/ 	.string	""
        /*0030*/ 	.string	"ptxas"
        /*0030*/ 	.string	"Cuda compilation tools, release 13.0, V13.0.88"
        /*0030*/ 	.string	"Build cuda_13.0.r13.0/compiler.36424714_0"
        /*0030*/ 	.string	"-arch sm_100 -m 64 "



//--------------------- .note.nv.cuinfo           --------------------------
	.section	.note.nv.cuinfo,"",@"SHT_NOTE"
	.sectionflags	@"SHF_NOTE_NV_CUINFO"
        /*0018*/ 	.short	0x0002
        /*001a*/ 	.short	0x0064
        /*001c*/ 	.short	0x0082
	.zero		2


//--------------------- .nv.info                  --------------------------
	.section	.nv.info,"",@"SHT_CUDA_INFO"
	.align	4


	//----- nvinfo : EIATTR_REGCOUNT
	.align		4
        /*0000*/ 	.byte	0x04, 0x2f
        /*0002*/ 	.short	(.L_1 - .L_0)
	.align		4
.L_0:
        /*0004*/ 	.word	index@(_Z16computeUsingGPUsPiii)
        /*0008*/ 	.word	0x00000008


	//----- nvinfo : EIATTR_FRAME_SIZE
	.align		4
.L_1:
        /*000c*/ 	.byte	0x04, 0x11
        /*000e*/ 	.short	(.L_3 - .L_2)
	.align		4
.L_2:
        /*0010*/ 	.word	index@(_Z16computeUsingGPUsPiii)
        /*0014*/ 	.word	0x00000000


	//----- nvinfo : EIATTR_MIN_STACK_SIZE
	.align		4
.L_3:
        /*0018*/ 	.byte	0x04, 0x12
        /*001a*/ 	.short	(.L_5 - .L_4)
	.align		4
.L_4:
        /*001c*/ 	.word	index@(_Z16computeUsingGPUsPiii)
        /*0020*/ 	.word	0x00000000
.L_5:


//--------------------- .nv.compat                --------------------------
	.section	.nv.compat,"",@"SHT_CUDA_COMPAT_INFO"
	.align	4
        /*0000*/ 	.byte	0x02, 0x09, 0x00, 0x00, 0x02, 0x02, 0x01, 0x00, 0x02, 0x05, 0x05, 0x00, 0x03, 0x07, 0x01, 0x01
        /*0010*/ 	.byte	0x02, 0x03, 0x00, 0x00, 0x02, 0x06, 0x01, 0x00, 0x04, 0x0b, 0x08, 0x00, 0x09, 0x00, 0x00, 0x00
        /*0020*/ 	.byte	0x00, 0x00, 0x00, 0x00


//--------------------- .nv.info._Z16computeUsingGPUsPiii --------------------------
	.section	.nv.info._Z16computeUsingGPUsPiii,"",@"SHT_CUDA_INFO"
	.sectionflags	@""
	.align	4


	//----- nvinfo : EIATTR_CUDA_API_VERSION
	.align		4
        /*0000*/ 	.byte	0x04, 0x37
        /*0002*/ 	.short	(.L_7 - .L_6)
.L_6:
        /*0004*/ 	.word	0x00000082


	//----- nvinfo : EIATTR_KPARAM_INFO
	.align		4
.L_7:
        /*0008*/ 	.byte	0x04, 0x17
        /*000a*/ 	.short	(.L_9 - .L_8)
.L_8:
        /*000c*/ 	.word	0x00000000
        /*0010*/ 	.short	0x0002
        /*0012*/ 	.short	0x000c
        /*0014*/ 	.byte	0x00, 0xf0, 0x11, 0x00


	//----- nvinfo : EIATTR_KPARAM_INFO
	.align		4
.L_9:
        /*0018*/ 	.byte	0x04, 0x17
        /*001a*/ 	.short	(.L_11 - .L_10)
.L_10:
        /*001c*/ 	.word	0x00000000
        /*0020*/ 	.short	0x0001
        /*0022*/ 	.short	0x0008
        /*0024*/ 	.byte	0x00, 0xf0, 0x11, 0x00


	//----- nvinfo : EIATTR_KPARAM_INFO
	.align		4
.L_11:
        /*0028*/ 	.byte	0x04, 0x17
        /*002a*/ 	.short	(.L_13 - .L_12)
.L_12:
        /*002c*/ 	.word	0x00000000
        /*0030*/ 	.short	0x0000
        /*0032*/ 	.short	0x0000
        /*0034*/ 	.byte	0x00, 0xf5, 0x21, 0x00


	//----- nvinfo : EIATTR_SPARSE_MMA_MASK
	.align		4
.L_13:
        /*0038*/ 	.byte	0x03, 0x50
        /*003a*/ 	.short	0x0000


	//----- nvinfo : EIATTR_MAXREG_COUNT
	.align		4
        /*003c*/ 	.byte	0x03, 0x1b
        /*003e*/ 	.short	0x00ff


	//----- nvinfo : EIATTR_MERCURY_ISA_VERSION
	.align		4
        /*0040*/ 	.byte	0x03, 0x5f
        /*0042*/ 	.short	0x0101


	//----- nvinfo : EIATTR_INT_WARP_WIDE_INSTR_OFFSETS
	.align		4
        /*0044*/ 	.byte	0x04, 0x31
        /*0046*/ 	.short	(.L_15 - .L_14)


	//   ....[0]....
.L_14:
        /*0048*/ 	.word	0x00000040


	//----- nvinfo : EIATTR_VRC_CTA_INIT_COUNT
	.align		4
.L_15:
        /*004c*/ 	.byte	0x02, 0x4a
	.zero		1
	.zero		1


	//----- nvinfo : EIATTR_EXIT_INSTR_OFFSETS
	.align		4
        /*0050*/ 	.byte	0x04, 0x1c
        /*0052*/ 	.short	(.L_17 - .L_16)


	//   ....[0]....
.L_16:
        /*0054*/ 	.word	0x000000c0


	//----- nvinfo : EIATTR_CBANK_PARAM_SIZE
	.align		4
.L_17:
        /*0058*/ 	.byte	0x03, 0x19
        /*005a*/ 	.short	0x0010


	//----- nvinfo : EIATTR_PARAM_CBANK
	.align		4
        /*005c*/ 	.byte	0x04, 0x0a
        /*005e*/ 	.short	(.L_19 - .L_18)
	.align		4
.L_18:
        /*0060*/ 	.word	index@(.nv.constant0._Z16computeUsingGPUsPiii)
        /*0064*/ 	.short	0x0380
        /*0066*/ 	.short	0x0010


	//----- nvinfo : EIATTR_SW_WAR
	.align		4
.L_19:
        /*0068*/ 	.byte	0x04, 0x36
        /*006a*/ 	.short	(.L_21 - .L_20)
.L_20:
        /*006c*/ 	.word	0x00000008
.L_21:


//--------------------- .nv.callgraph             --------------------------
	.section	.nv.callgraph,"",@"SHT_CUDA_CALLGRAPH"
	.align	4
	.sectionentsize	8
	.align		4
        /*0000*/ 	.word	0x00000000
	.align		4
        /*0004*/ 	.word	0xffffffff
	.align		4
        /*0008*/ 	.word	0x00000000
	.align		4
        /*000c*/ 	.word	0xfffffffe
	.align		4
        /*0010*/ 	.word	0x00000000
	.align		4
        /*0014*/ 	.word	0xfffffffd
	.align		4
        /*0018*/ 	.word	0x00000000
	.align		4
        /*001c*/ 	.word	0xfffffffc


//--------------------- .text._Z16computeUsingGPUsPiii --------------------------
	.section	.text._Z16computeUsingGPUsPiii,"ax",@progbits
	.align	128
        .global         _Z16computeUsingGPUsPiii
        .type           _Z16computeUsingGPUsPiii,@function
        .size           _Z16computeUsingGPUsPiii,(.L_x_1 - _Z16computeUsingGPUsPiii)
        .other          _Z16computeUsingGPUsPiii,@"STO_CUDA_ENTRY STV_DEFAULT"
_Z16computeUsingGPUsPiii:
.text._Z16computeUsingGPUsPiii:
[----:B------:R-:W-:Y:S01]  /*0000*/  LDC R1, c[0x0][0x37c] ;  /* 0x0000df00ff017b82 */ /* 0x000fe20000000800 */
[----:B------:R-:W0:Y:S01]  /*0010*/  S2R R4, SR_LANEID ;  /* 0x0000000000047919 */ /* 0x000e220000000000 */
[----:B------:R-:W1:Y:S06]  /*0020*/  LDCU.64 UR4, c[0x0][0x388] ;  /* 0x00007100ff0477ac */ /* 0x000e6c0008000a00 */
[----:B------:R-:W2:Y:S01]  /*0030*/  LDC.64 R2, c[0x0][0x380] ;  /* 0x0000e000ff027b82 */ /* 0x000ea20000000a00 */
[----:B------:R-:W-:Y:S02]  /*0040*/  VOTEU.ANY UR6, UPT, PT ;  /* 0x0000000000067886 */ /* 0x000fe400038e0100 */
[----:B------:R-:W3:Y:S01]  /*0050*/  POPC R0, UR6 ;  /* 0x0000000600007d09 */ /* 0x000ee20008000000 */
[----:B------:R-:W-:Y:S01]  /*0060*/  UFLO.U32 UR8, UR6 ;  /* 0x00000006000872bd */ /* 0x000fe200080e0000 */
[----:B------:R-:W2:Y:S01]  /*0070*/  LDCU.64 UR6, c[0x0][0x358] ;  /* 0x00006b00ff0677ac */ /* 0x000ea20008000a00 */
[----:B-1----:R-:W-:-:S06]  /*0080*/  UIADD3 UR4, UPT, UPT, UR5, UR4, URZ ;  /* 0x0000000405047290 */ /* 0x002fcc000fffe0ff */
[----:B---3--:R-:W-:Y:S01]  /*0090*/  IMAD R5, R0, UR4, RZ ;  /* 0x0000000400057c24 */ /* 0x008fe2000f8e02ff */
[----:B0-----:R-:W-:-:S13]  /*00a0*/  ISETP.EQ.U32.AND P0, PT, R4, UR8, PT ;  /* 0x0000000804007c0c */ /* 0x001fda000bf02070 */
[----:B--2---:R-:W-:Y:S01]  /*00b0*/  @P0 REDG.E.ADD.STRONG.GPU desc[UR6][R2.64], R5 ;  /* 0x000000050200098e */ /* 0x004fe2000c12e106 */
[----:B------:R-:W-:Y:S05]  /*00c0*/  EXIT ;  /* 0x000000000000794d */ /* 0x000fea0003800000 */
.L_x_0:
[----:B------:R-:W-:-:S00]  /*00d0*/  BRA `(.L_x_0) ;  /* 0xfffffffc00fc7947 */ /* 0x000fc0000383ffff */
[----:B------:R-:W-:-:S00]  /*00e0*/  NOP ;  /* 0x0000000000007918 */ /* 0x000fc00000000000 */
        /* <DEDUP_REMOVED lines=9> */
.L_x_1:


//--------------------- .nv.shared.reserved.0     --------------------------
	.section	.nv.shared.reserved.0,"aw",@nobits
	.weak		__nv_reservedSMEM_offset_0_alias
	.size		__nv_reservedSMEM_offset_0_alias, 0, 64
	.other		__nv_reservedSMEM_offset_0_alias,@"STO_CUDA_RESERVED_SHARED STV_DEFAULT"
__nv_reservedSMEM_offset_0_alias:
	.zero		0
	.zero		64


//--------------------- .nv.constant0._Z16computeUsingGPUsPiii --------------------------
	.section	.nv.constant0._Z16computeUsingGPUsPiii,"a",@progbits
	.sectionflags	@""
	.align	4
.nv.constant0._Z16computeUsingGPUsPiii:
	.zero		912


//--------------------- SYMBOLS --------------------------

	.type		.nv.reservedSmem.offset0,@object
	.size		.nv.reservedSmem.offset0,0x4
